	.headerflags	@"EF_CUDA_TEXMODE_UNIFIED EF_CUDA_64BIT_ADDRESS EF_CUDA_ACCELERATORS EF_CUDA_SM90 EF_CUDA_VIRTUAL_SM(EF_CUDA_SM90)"
	.elftype	@"ET_EXEC"


//--------------------- .nv.info                  --------------------------
	.section	.nv.info,"",@"SHT_CUDA_INFO"
	.align	4


	//----- nvinfo : EIATTR_REGCOUNT
	.align		4
        /*0000*/ 	.byte	0x04, 0x2f
        /*0002*/ 	.short	(.L_3 - .L_2)
	.align		4
.L_2:
        /*0004*/ 	.word	index@(triton_poi_fused__native_batch_norm_legit_no_training_add_relu_5)
        /*0008*/ 	.word	0x00000014


	//----- nvinfo : EIATTR_MIN_STACK_SIZE
	.align		4
.L_3:
        /*000c*/ 	.byte	0x04, 0x12
        /*000e*/ 	.short	(.L_5 - .L_4)
	.align		4
.L_4:
        /*0010*/ 	.word	index@(triton_poi_fused__native_batch_norm_legit_no_training_add_relu_5)
        /*0014*/ 	.word	0x00000000


	//----- nvinfo : EIATTR_FRAME_SIZE
	.align		4
.L_5:
        /*0018*/ 	.byte	0x04, 0x11
        /*001a*/ 	.short	(.L_7 - .L_6)
	.align		4
.L_6:
        /*001c*/ 	.word	index@(triton_poi_fused__native_batch_norm_legit_no_training_add_relu_5)
        /*0020*/ 	.word	0x00000000


	//----- nvinfo : EIATTR_MIN_STACK_SIZE
	.align		4
.L_7:
        /*0024*/ 	.byte	0x04, 0x12
        /*0026*/ 	.short	(.L_9 - .L_8)
	.align		4
.L_8:
        /*0028*/ 	.word	index@(triton_poi_fused__native_batch_norm_legit_no_training_add_relu_5)
        /*002c*/ 	.word	0x00000000
.L_9:


//--------------------- .nv.info.triton_poi_fused__native_batch_norm_legit_no_training_add_relu_5 --------------------------
	.section	.nv.info.triton_poi_fused__native_batch_norm_legit_no_training_add_relu_5,"",@"SHT_CUDA_INFO"
	.sectionflags	@""
	.align	4


	//----- nvinfo : EIATTR_CUDA_API_VERSION
	.align		4
        /*0000*/ 	.byte	0x04, 0x37
        /*0002*/ 	.short	(.L_11 - .L_10)
.L_10:
        /*0004*/ 	.word	0x0000007c


	//----- nvinfo : EIATTR_KPARAM_INFO
	.align		4
.L_11:
        /*0008*/ 	.byte	0x04, 0x17
        /*000a*/ 	.short	(.L_13 - .L_12)
.L_12:
        /*000c*/ 	.word	0x00000000
        /*0010*/ 	.short	0x0007
        /*0012*/ 	.short	0x0038
        /*0014*/ 	.byte	0x00, 0xf0, 0x11, 0x00


	//----- nvinfo : EIATTR_KPARAM_INFO
	.align		4
.L_13:
        /*0018*/ 	.byte	0x04, 0x17
        /*001a*/ 	.short	(.L_15 - .L_14)
.L_14:
        /*001c*/ 	.word	0x00000000
        /*0020*/ 	.short	0x0006
        /*0022*/ 	.short	0x0030
        /*0024*/ 	.byte	0x00, 0xf4, 0x21, 0x00


	//----- nvinfo : EIATTR_KPARAM_INFO
	.align		4
.L_15:
        /*0028*/ 	.byte	0x04, 0x17
        /*002a*/ 	.short	(.L_17 - .L_16)
.L_16:
        /*002c*/ 	.word	0x00000000
        /*0030*/ 	.short	0x0005
        /*0032*/ 	.short	0x0028
        /*0034*/ 	.byte	0x00, 0xf4, 0x21, 0x00


	//----- nvinfo : EIATTR_KPARAM_INFO
	.align		4
.L_17:
        /*0038*/ 	.byte	0x04, 0x17
        /*003a*/ 	.short	(.L_19 - .L_18)
.L_18:
        /*003c*/ 	.word	0x00000000
        /*0040*/ 	.short	0x0004
        /*0042*/ 	.short	0x0020
        /*0044*/ 	.byte	0x00, 0xf4, 0x21, 0x00


	//----- nvinfo : EIATTR_KPARAM_INFO
	.align		4
.L_19:
        /*0048*/ 	.byte	0x04, 0x17
        /*004a*/ 	.short	(.L_21 - .L_20)
.L_20:
        /*004c*/ 	.word	0x00000000
        /*0050*/ 	.short	0x0003
        /*0052*/ 	.short	0x0018
        /*0054*/ 	.byte	0x00, 0xf4, 0x21, 0x00


	//----- nvinfo : EIATTR_KPARAM_INFO
	.align		4
.L_21:
        /*0058*/ 	.byte	0x04, 0x17
        /*005a*/ 	.short	(.L_23 - .L_22)
.L_22:
        /*005c*/ 	.word	0x00000000
        /*0060*/ 	.short	0x0002
        /*0062*/ 	.short	0x0010
        /*0064*/ 	.byte	0x00, 0xf4, 0x21, 0x00


	//----- nvinfo : EIATTR_KPARAM_INFO
	.align		4
.L_23:
        /*0068*/ 	.byte	0x04, 0x17
        /*006a*/ 	.short	(.L_25 - .L_24)
.L_24:
        /*006c*/ 	.word	0x00000000
        /*0070*/ 	.short	0x0001
        /*0072*/ 	.short	0x0008
        /*0074*/ 	.byte	0x00, 0xf4, 0x21, 0x00


	//----- nvinfo : EIATTR_KPARAM_INFO
	.align		4
.L_25:
        /*0078*/ 	.byte	0x04, 0x17
        /*007a*/ 	.short	(.L_27 - .L_26)
.L_26:
        /*007c*/ 	.word	0x00000000
        /*0080*/ 	.short	0x0000
        /*0082*/ 	.short	0x0000
        /*0084*/ 	.byte	0x00, 0xf4, 0x21, 0x00


	//----- nvinfo : EIATTR_SPARSE_MMA_MASK
	.align		4
.L_27:
        /*0088*/ 	.byte	0x03, 0x50
        /*008a*/ 	.short	0x0000


	//----- nvinfo : EIATTR_MAXREG_COUNT
	.align		4
        /*008c*/ 	.byte	0x03, 0x1b
        /*008e*/ 	.short	0x00ff


	//----- nvinfo : EIATTR_EXIT_INSTR_OFFSETS
	.align		4
        /*0090*/ 	.byte	0x04, 0x1c
        /*0092*/ 	.short	(.L_29 - .L_28)


	//   ....[0]....
.L_28:
        /*0094*/ 	.word	0x000003a0


	//----- nvinfo : EIATTR_REQNTID
	.align		4
.L_29:
        /*0098*/ 	.byte	0x04, 0x10
        /*009a*/ 	.short	(.L_31 - .L_30)
.L_30:
        /*009c*/ 	.word	0x00000080
        /*00a0*/ 	.word	0x00000001
        /*00a4*/ 	.word	0x00000001


	//----- nvinfo : EIATTR_CBANK_PARAM_SIZE
	.align		4
.L_31:
        /*00a8*/ 	.byte	0x03, 0x19
        /*00aa*/ 	.short	0x003c


	//----- nvinfo : EIATTR_PARAM_CBANK
	.align		4
        /*00ac*/ 	.byte	0x04, 0x0a
        /*00ae*/ 	.short	(.L_33 - .L_32)
	.align		4
.L_32:
        /*00b0*/ 	.word	index@(.nv.constant0.triton_poi_fused__native_batch_norm_legit_no_training_add_relu_5)
        /*00b4*/ 	.short	0x0210
        /*00b6*/ 	.short	0x003c


	//----- nvinfo : EIATTR_SW_WAR
	.align		4
.L_33:
        /*00b8*/ 	.byte	0x04, 0x36
        /*00ba*/ 	.short	(.L_35 - .L_34)
.L_34:
        /*00bc*/ 	.word	0x00000008
.L_35:


//--------------------- .nv.callgraph             --------------------------
	.section	.nv.callgraph,"",@"SHT_CUDA_CALLGRAPH"
	.align	4
	.sectionentsize	8
	.align		4
        /*0000*/ 	.word	0x00000000
	.align		4
        /*0004*/ 	.word	0xffffffff
	.align		4
        /*0008*/ 	.word	0x00000000
	.align		4
        /*000c*/ 	.word	0xfffffffe
	.align		4
        /*0010*/ 	.word	0x00000000
	.align		4
        /*0014*/ 	.word	0xfffffffd
	.align		4
        /*0018*/ 	.word	0x00000000
	.align		4
        /*001c*/ 	.word	0xfffffffc


//--------------------- .nv.constant4             --------------------------
	.section	.nv.constant4,"a",@progbits
	.align	8
	.align		8
.nv.constant4:
        /*0000*/ 	.dword	_$_str
	.align		8
        /*0008*/ 	.dword	_$_str_$_2


//--------------------- .text.triton_poi_fused__native_batch_norm_legit_no_training_add_relu_5 --------------------------
	.section	.text.triton_poi_fused__native_batch_norm_legit_no_training_add_relu_5,"ax",@progbits
	.align	128
        .global         triton_poi_fused__native_batch_norm_legit_no_training_add_relu_5
        .type           triton_poi_fused__native_batch_norm_legit_no_training_add_relu_5,@function
        .size           triton_poi_fused__native_batch_norm_legit_no_training_add_relu_5,(.L_x_1 - triton_poi_fused__native_batch_norm_legit_no_training_add_relu_5)
        .other          triton_poi_fused__native_batch_norm_legit_no_training_add_relu_5,@"STO_CUDA_ENTRY STV_DEFAULT"
triton_poi_fused__native_batch_norm_legit_no_training_add_relu_5:
.text.triton_poi_fused__native_batch_norm_legit_no_training_add_relu_5:
[----:B------:R-:W-:Y:S01]  /*0000*/  LDC R1, c[0x0][0x28] ;  /* 0x00000a00ff017b82 */ /* 0x000fe20000000800 */
[----:B------:R-:W1:Y:S07]  /*0010*/  S2R R0, SR_TID.X ;  /* 0x0000000000007919 */ /* 0x000e6e0000002100 */
[----:B------:R-:W2:Y:S01]  /*0020*/  LDC.64 R10, c[0x0][0x220] ;  /* 0x00008800ff0a7b82 */ /* 0x000ea20000000a00 */
[----:B------:R-:W-:Y:S01]  /*0030*/  ULDC.64 UR4, c[0x0][0x208] ;  /* 0x0000820000047ab9 */ /* 0x000fe20000000a00 */
[----:B------:R-:W3:Y:S06]  /*0040*/  S2R R5, SR_CTAID.X ;  /* 0x0000000000057919 */ /* 0x000eec0000002500 */
[----:B------:R-:W4:Y:S08]  /*0050*/  LDC.64 R6, c[0x0][0x210] ;  /* 0x00008400ff067b82 */ /* 0x000f300000000a00 */
[----:B------:R-:W5:Y:S08]  /*0060*/  LDC.64 R8, c[0x0][0x218] ;  /* 0x00008600ff087b82 */ /* 0x000f700000000a00 */
[----:B------:R-:W5:Y:S01]  /*0070*/  LDC.64 R12, c[0x0][0x228] ;  /* 0x00008a00ff0c7b82 */ /* 0x000f620000000a00 */
[----:B-1----:R-:W-:-:S07]  /*0080*/  SHF.L.U32 R0, R0, 0x1, RZ ;  /* 0x0000000100007819 */ /* 0x002fce00000006ff */
[----:B------:R-:W1:Y:S01]  /*0090*/  LDC.64 R14, c[0x0][0x230] ;  /* 0x00008c00ff0e7b82 */ /* 0x000e620000000a00 */
[----:B---3--:R-:W-:Y:S02]  /*00a0*/  SHF.R.S32.HI R3, RZ, 0x17, R5 ;  /* 0x00000017ff037819 */ /* 0x008fe40000011405 */
[----:B------:R-:W-:Y:S02]  /*00b0*/  LOP3.LUT R0, R0, 0xfe, RZ, 0xc0, !PT ;  /* 0x000000fe00007812 */ /* 0x000fe400078ec0ff */
[----:B------:R-:W-:Y:S02]  /*00c0*/  SGXT R3, R3, 0x1 ;  /* 0x000000010303781a */ /* 0x000fe40000000200 */
[----:B------:R-:W-:-:S04]  /*00d0*/  LEA R0, R5, R0, 0x8 ;  /* 0x0000000005007211 */ /* 0x000fc800078e40ff */
[----:B------:R-:W-:-:S04]  /*00e0*/  LEA.HI R3, R3, R0, RZ, 0x9 ;  /* 0x0000000003037211 */ /* 0x000fc800078f48ff */
[----:B------:R-:W-:-:S04]  /*00f0*/  SHF.R.S32.HI R2, RZ, 0x9, R3 ;  /* 0x00000009ff027819 */ /* 0x000fc80000011403 */
[----:B------:R-:W-:-:S04]  /*0100*/  LEA.HI R3, R3, R2, RZ, 0x1 ;  /* 0x0000000203037211 */ /* 0x000fc800078f08ff */
[----:B------:R-:W-:-:S04]  /*0110*/  LOP3.LUT R3, R3, 0xfffffffe, RZ, 0xc0, !PT ;  /* 0xfffffffe03037812 */ /* 0x000fc800078ec0ff */
[----:B------:R-:W-:Y:S02]  /*0120*/  IADD3 R17, R2, -R3, RZ ;  /* 0x8000000302117210 */ /* 0x000fe40007ffe0ff */
[----:B------:R-:W3:Y:S03]  /*0130*/  LDC.64 R2, c[0x0][0x238] ;  /* 0x00008e00ff027b82 */ /* 0x000ee60000000a00 */
[----:B--2---:R-:W-:-:S05]  /*0140*/  IMAD.WIDE R10, R17, 0x4, R10 ;  /* 0x00000004110a7825 */ /* 0x004fca00078e020a */
[----:B------:R1:W2:Y:S01]  /*0150*/  LDG.E.EL R4, desc[UR4][R10.64] ;  /* 0x000000040a047981 */ /* 0x0002a2000c2e1900 */
[----:B----4-:R-:W-:-:S04]  /*0160*/  IMAD.WIDE R6, R0, 0x4, R6 ;  /* 0x0000000400067825 */ /* 0x010fc800078e0206 */
[C---:B-----5:R-:W-:Y:S02]  /*0170*/  IMAD.WIDE R8, R17.reuse, 0x4, R8 ;  /* 0x0000000411087825 */ /* 0x060fe400078e0208 */
[----:B------:R-:W4:Y:S02]  /*0180*/  LDG.E.64 R6, desc[UR4][R6.64] ;  /* 0x0000000406067981 */ /* 0x000f24000c1e1b00 */
[C---:B0-----:R-:W-:Y:S02]  /*0190*/  IMAD.WIDE R12, R17.reuse, 0x4, R12 ;  /* 0x00000004110c7825 */ /* 0x041fe400078e020c */
[----:B------:R0:W4:Y:S02]  /*01a0*/  LDG.E.EL R5, desc[UR4][R8.64] ;  /* 0x0000000408057981 */ /* 0x000124000c2e1900 */
[----:B-1----:R-:W-:Y:S02]  /*01b0*/  IMAD.WIDE R10, R17, 0x4, R14 ;  /* 0x00000004110a7825 */ /* 0x002fe400078e020e */
[----:B------:R1:W5:Y:S02]  /*01c0*/  LDG.E.EL R12, desc[UR4][R12.64] ;  /* 0x000000040c0c7981 */ /* 0x000364000c2e1900 */
[----:B---3--:R-:W-:-:S02]  /*01d0*/  IMAD.WIDE R2, R0, 0x4, R2 ;  /* 0x0000000400027825 */ /* 0x008fc400078e0202 */
[----:B------:R-:W5:Y:S01]  /*01e0*/  LDG.E.EL R11, desc[UR4][R10.64] ;  /* 0x000000040a0b7981 */ /* 0x000f62000c2e1900 */
[----:B0-----:R-:W0:Y:S03]  /*01f0*/  LDC.64 R8, c[0x0][0x240] ;  /* 0x00009000ff087b82 */ /* 0x001e260000000a00 */
[----:B------:R-:W3:Y:S01]  /*0200*/  LDG.E.64 R2, desc[UR4][R2.64] ;  /* 0x0000000402027981 */ /* 0x000ee2000c1e1b00 */
[----:B-1----:R-:W-:Y:S01]  /*0210*/  HFMA2.MMA R13, -RZ, RZ, 1.625, 0 ;  /* 0x3e800000ff0d7435 */ /* 0x002fe200000001ff */
[----:B0-----:R-:W-:-:S04]  /*0220*/  IMAD.WIDE R8, R0, 0x4, R8 ;  /* 0x0000000400087825 */ /* 0x001fc800078e0208 */
[----:B--2---:R-:W-:-:S04]  /*0230*/  FADD R4, R4, 9.9999997473787516356e-06 ;  /* 0x3727c5ac04047421 */ /* 0x004fc80000000000 */
[----:B------:R-:W0:Y:S02]  /*0240*/  MUFU.SQRT R14, R4 ;  /* 0x00000004000e7308 */ /* 0x000e240000002000 */
[C---:B0-----:R-:W-:Y:S02]  /*0250*/  FSETP.GT.AND P0, PT, R14.reuse, 8.50705917302346158658e+37, PT ;  /* 0x7e8000000e00780b */ /* 0x041fe40003f04000 */
[----:B------:R-:W-:-:S11]  /*0260*/  FSETP.GEU.AND P1, PT, R14, 1.175494350822287508e-38, PT ;  /* 0x008000000e00780b */ /* 0x000fd60003f2e000 */
[----:B------:R-:W-:-:S04]  /*0270*/  @P0 FMUL R14, R14, 0.25 ;  /* 0x3e8000000e0e0820 */ /* 0x000fc80000400000 */
[----:B------:R-:W-:-:S06]  /*0280*/  @!P1 FMUL R14, R14, 16777216 ;  /* 0x4b8000000e0e9820 */ /* 0x000fcc0000400000 */
[----:B------:R-:W0:Y:S01]  /*0290*/  MUFU.RCP R14, R14 ;  /* 0x0000000e000e7308 */ /* 0x000e220000001000 */
[----:B------:R-:W-:Y:S01]  /*02a0*/  FSEL R13, R13, 1, P0 ;  /* 0x3f8000000d0d7808 */ /* 0x000fe20000000000 */
[----:B----4-:R-:W-:-:S04]  /*02b0*/  FADD R7, R7, -R5 ;  /* 0x8000000507077221 */ /* 0x010fc80000000000 */
[----:B------:R-:W-:Y:S01]  /*02c0*/  @!P1 FMUL R13, R13, 16777216 ;  /* 0x4b8000000d0d9820 */ /* 0x000fe20000400000 */
[----:B------:R-:W-:-:S03]  /*02d0*/  FADD R6, R6, -R5 ;  /* 0x8000000506067221 */ /* 0x000fc60000000000 */
[----:B0-----:R-:W-:-:S04]  /*02e0*/  FMUL R13, R14, R13 ;  /* 0x0000000d0e0d7220 */ /* 0x001fc80000400000 */
[-C--:B------:R-:W-:Y:S01]  /*02f0*/  FMUL R7, R7, R13.reuse ;  /* 0x0000000d07077220 */ /* 0x080fe20000400000 */
[----:B------:R-:W-:-:S03]  /*0300*/  FMUL R6, R6, R13 ;  /* 0x0000000d06067220 */ /* 0x000fc60000400000 */
[C-C-:B-----5:R-:W-:Y:S01]  /*0310*/  FFMA R4, R12.reuse, R7, R11.reuse ;  /* 0x000000070c047223 */ /* 0x160fe2000000000b */
[----:B------:R-:W-:-:S04]  /*0320*/  FFMA R11, R12, R6, R11 ;  /* 0x000000060c0b7223 */ /* 0x000fc8000000000b */
[----:B---3--:R-:W-:Y:S01]  /*0330*/  FSETP.GEU.AND P1, PT, R4, -R3, PT ;  /* 0x800000030400720b */ /* 0x008fe20003f2e000 */
[----:B------:R-:W-:Y:S01]  /*0340*/  FADD R4, R3, R4 ;  /* 0x0000000403047221 */ /* 0x000fe20000000000 */
[----:B------:R-:W-:Y:S01]  /*0350*/  FADD R3, R2, R11 ;  /* 0x0000000b02037221 */ /* 0x000fe20000000000 */
[----:B------:R-:W-:-:S03]  /*0360*/  FSETP.GEU.AND P0, PT, R11, -R2, PT ;  /* 0x800000020b00720b */ /* 0x000fc60003f0e000 */
[----:B------:R-:W-:Y:S02]  /*0370*/  FSEL R5, R4, RZ, P1 ;  /* 0x000000ff04057208 */ /* 0x000fe40000800000 */
[----:B------:R-:W-:-:S05]  /*0380*/  FSEL R4, R3, RZ, P0 ;  /* 0x000000ff03047208 */ /* 0x000fca0000000000 */
[----:B------:R-:W-:Y:S01]  /*0390*/  STG.E.64 desc[UR4][R8.64], R4 ;  /* 0x0000000408007986 */ /* 0x000fe2000c101b04 */
[----:B------:R-:W-:Y:S05]  /*03a0*/  EXIT ;  /* 0x000000000000794d */ /* 0x000fea0003800000 */
.L_x_0:
[----:B------:R-:W-:-:S00]  /*03b0*/  BRA `(.L_x_0) ;  /* 0xfffffffc00fc7947 */ /* 0x000fc0000383ffff */
[----:B------:R-:W-:-:S00]  /*03c0*/  NOP ;  /* 0x0000000000007918 */ /* 0x000fc00000000000 */
        /* <DEDUP_REMOVED lines=11> */
.L_x_1:


//--------------------- .nv.global.init           --------------------------
	.section	.nv.global.init,"aw",@progbits
.nv.global.init:
	.type		_$_str,@object
	.size		_$_str,(_$_str_$_2 - _$_str)
_$_str:
        /*0000*/ 	.byte	0x5f, 0x5f, 0x43, 0x55, 0x44, 0x41, 0x5f, 0x46, 0x54, 0x5a, 0x00
	.type		_$_str_$_2,@object
	.size		_$_str_$_2,(.L_1 - _$_str_$_2)
_$_str_$_2:
        /*000b*/ 	.byte	0x5f, 0x5f, 0x43, 0x55, 0x44, 0x41, 0x5f, 0x50, 0x52, 0x45, 0x43, 0x5f, 0x53, 0x51, 0x52, 0x54
        /*001b*/ 	.byte	0x00
.L_1:


//--------------------- .nv.constant0.triton_poi_fused__native_batch_norm_legit_no_training_add_relu_5 --------------------------
	.section	.nv.constant0.triton_poi_fused__native_batch_norm_legit_no_training_add_relu_5,"a",@progbits
	.sectionflags	@""
	.align	4
.nv.constant0.triton_poi_fused__native_batch_norm_legit_no_training_add_relu_5:
	.zero		588
